//
// Generated by NVIDIA NVVM Compiler
//
// Compiler Build ID: CL-36424714
// Cuda compilation tools, release 13.0, V13.0.88
// Based on NVVM 20.0.0
//

.version 9.0
.target sm_100
.address_size 64

	// .globl	_Z12write_kernelIfEvPT_mS0_

.visible .entry _Z12write_kernelIfEvPT_mS0_(
	.param .u64 .ptr .align 1 _Z12write_kernelIfEvPT_mS0__param_0,
	.param .u64 _Z12write_kernelIfEvPT_mS0__param_1,
	.param .f32 _Z12write_kernelIfEvPT_mS0__param_2
)
{
	.reg .pred 	%p<3>;
	.reg .b32 	%r<7>;
	.reg .b32 	%f<2>;
	.reg .b64 	%rd<11>;

	ld.param.u64 	%rd6, [_Z12write_kernelIfEvPT_mS0__param_0];
	ld.param.u64 	%rd7, [_Z12write_kernelIfEvPT_mS0__param_1];
	ld.param.f32 	%f1, [_Z12write_kernelIfEvPT_mS0__param_2];
	mov.u32 	%r2, %ctaid.x;
	mov.u32 	%r1, %ntid.x;
	mov.u32 	%r3, %tid.x;
	mad.lo.s32 	%r4, %r2, %r1, %r3;
	cvt.u64.u32 	%rd10, %r4;
	setp.le.u64 	%p1, %rd7, %rd10;
	@%p1 bra 	$L__BB0_3;
	mov.u32 	%r5, %nctaid.x;
	mul.lo.s32 	%r6, %r5, %r1;
	cvt.u64.u32 	%rd2, %r6;
	cvta.to.global.u64 	%rd3, %rd6;
$L__BB0_2:
	shl.b64 	%rd8, %rd10, 2;
	add.s64 	%rd9, %rd3, %rd8;
	st.global.f32 	[%rd9], %f1;
	add.s64 	%rd10, %rd10, %rd2;
	setp.lt.u64 	%p2, %rd10, %rd7;
	@%p2 bra 	$L__BB0_2;
$L__BB0_3:
	ret;

}
	// .globl	_Z11read_kernelIfEvPKT_mS0_PS0_
.visible .entry _Z11read_kernelIfEvPKT_mS0_PS0_(
	.param .u64 .ptr .align 1 _Z11read_kernelIfEvPKT_mS0_PS0__param_0,
	.param .u64 _Z11read_kernelIfEvPKT_mS0_PS0__param_1,
	.param .f32 _Z11read_kernelIfEvPKT_mS0_PS0__param_2,
	.param .u64 .ptr .align 1 _Z11read_kernelIfEvPKT_mS0_PS0__param_3
)
{
	.reg .pred 	%p<4>;
	.reg .b32 	%r<7>;
	.reg .b32 	%f<10>;
	.reg .b64 	%rd<13>;

	ld.param.u64 	%rd6, [_Z11read_kernelIfEvPKT_mS0_PS0__param_0];
	ld.param.u64 	%rd7, [_Z11read_kernelIfEvPKT_mS0_PS0__param_1];
	ld.param.f32 	%f4, [_Z11read_kernelIfEvPKT_mS0_PS0__param_2];
	ld.param.u64 	%rd8, [_Z11read_kernelIfEvPKT_mS0_PS0__param_3];
	mov.u32 	%r2, %ctaid.x;
	mov.u32 	%r1, %ntid.x;
	mov.u32 	%r3, %tid.x;
	mad.lo.s32 	%r4, %r2, %r1, %r3;
	cvt.u64.u32 	%rd12, %r4;
	setp.le.u64 	%p1, %rd7, %rd12;
	mov.f32 	%f9, 0f00000000;
	@%p1 bra 	$L__BB1_3;
	mov.u32 	%r5, %nctaid.x;
	mul.lo.s32 	%r6, %r5, %r1;
	cvt.u64.u32 	%rd2, %r6;
	cvta.to.global.u64 	%rd3, %rd6;
	mov.f32 	%f9, 0f00000000;
$L__BB1_2:
	shl.b64 	%rd9, %rd12, 2;
	add.s64 	%rd10, %rd3, %rd9;
	ld.global.f32 	%f7, [%rd10];
	add.f32 	%f9, %f9, %f7;
	add.s64 	%rd12, %rd12, %rd2;
	setp.lt.u64 	%p2, %rd12, %rd7;
	@%p2 bra 	$L__BB1_2;
$L__BB1_3:
	setp.neu.f32 	%p3, %f9, %f4;
	@%p3 bra 	$L__BB1_5;
	cvta.to.global.u64 	%rd11, %rd8;
	st.global.f32 	[%rd11], %f9;
$L__BB1_5:
	ret;

}


// ===== COMPILED SASS (sm_100) =====

	.target	sm_100

	.elftype	@"ET_EXEC"


//--------------------- .note.nv.tkinfo           --------------------------
	.section	.note.nv.tkinfo,"",@"SHT_NOTE"
	.sectionflags	@"SHF_NOTE_NV_TKINFO"
	.tkinfo
        /*0018*/ 	.word	0x00000002
        /*0030*/ 	.string	""
        /*0030*/ 	.string	"ptxas"
        /*0030*/ 	.string	"Cuda compilation tools, release 13.0, V13.0.88"
        /*0030*/ 	.string	"Build cuda_13.0.r13.0/compiler.36424714_0"
        /*0030*/ 	.string	"-arch sm_100 -m 64 "



//--------------------- .note.nv.cuinfo           --------------------------
	.section	.note.nv.cuinfo,"",@"SHT_NOTE"
	.sectionflags	@"SHF_NOTE_NV_CUINFO"
        /*0018*/ 	.short	0x0002
        /*001a*/ 	.short	0x0064
        /*001c*/ 	.short	0x0082
	.zero		2


//--------------------- .nv.info                  --------------------------
	.section	.nv.info,"",@"SHT_CUDA_INFO"
	.align	4


	//----- nvinfo : EIATTR_REGCOUNT
	.align		4
        /*0000*/ 	.byte	0x04, 0x2f
        /*0002*/ 	.short	(.L_1 - .L_0)
	.align		4
.L_0:
        /*0004*/ 	.word	index@(_Z12write_kernelIfEvPT_mS0_)
        /*0008*/ 	.word	0x0000000a


	//----- nvinfo : EIATTR_FRAME_SIZE
	.align		4
.L_1:
        /*000c*/ 	.byte	0x04, 0x11
        /*000e*/ 	.short	(.L_3 - .L_2)
	.align		4
.L_2:
        /*0010*/ 	.word	index@(_Z12write_kernelIfEvPT_mS0_)
        /*0014*/ 	.word	0x00000000


	//----- nvinfo : EIATTR_REGCOUNT
	.align		4
.L_3:
        /*0018*/ 	.byte	0x04, 0x2f
        /*001a*/ 	.short	(.L_5 - .L_4)
	.align		4
.L_4:
        /*001c*/ 	.word	index@(_Z11read_kernelIfEvPKT_mS0_PS0_)
        /*0020*/ 	.word	0x0000000a


	//----- nvinfo : EIATTR_FRAME_SIZE
	.align		4
.L_5:
        /*0024*/ 	.byte	0x04, 0x11
        /*0026*/ 	.short	(.L_7 - .L_6)
	.align		4
.L_6:
        /*0028*/ 	.word	index@(_Z11read_kernelIfEvPKT_mS0_PS0_)
        /*002c*/ 	.word	0x00000000


	//----- nvinfo : EIATTR_MIN_STACK_SIZE
	.align		4
.L_7:
        /*0030*/ 	.byte	0x04, 0x12
        /*0032*/ 	.short	(.L_9 - .L_8)
	.align		4
.L_8:
        /*0034*/ 	.word	index@(_Z11read_kernelIfEvPKT_mS0_PS0_)
        /*0038*/ 	.word	0x00000000


	//----- nvinfo : EIATTR_MIN_STACK_SIZE
	.align		4
.L_9:
        /*003c*/ 	.byte	0x04, 0x12
        /*003e*/ 	.short	(.L_11 - .L_10)
	.align		4
.L_10:
        /*0040*/ 	.word	index@(_Z12write_kernelIfEvPT_mS0_)
        /*0044*/ 	.word	0x00000000
.L_11:


//--------------------- .nv.compat                --------------------------
	.section	.nv.compat,"",@"SHT_CUDA_COMPAT_INFO"
	.align	4
        /*0000*/ 	.byte	0x02, 0x09, 0x00, 0x00, 0x02, 0x02, 0x01, 0x00, 0x02, 0x05, 0x05, 0x00, 0x03, 0x07, 0x01, 0x01
        /*0010*/ 	.byte	0x02, 0x03, 0x00, 0x00, 0x02, 0x06, 0x01, 0x00, 0x04, 0x0b, 0x08, 0x00, 0x09, 0x00, 0x00, 0x00
        /*0020*/ 	.byte	0x00, 0x00, 0x00, 0x00


//--------------------- .nv.info._Z11read_kernelIfEvPKT_mS0_PS0_ --------------------------
	.section	.nv.info._Z11read_kernelIfEvPKT_mS0_PS0_,"",@"SHT_CUDA_INFO"
	.sectionflags	@""
	.align	4


	//----- nvinfo : EIATTR_CUDA_API_VERSION
	.align		4
        /*0000*/ 	.byte	0x04, 0x37
        /*0002*/ 	.short	(.L_13 - .L_12)
.L_12:
        /*0004*/ 	.word	0x00000082


	//----- nvinfo : EIATTR_KPARAM_INFO
	.align		4
.L_13:
        /*0008*/ 	.byte	0x04, 0x17
        /*000a*/ 	.short	(.L_15 - .L_14)
.L_14:
        /*000c*/ 	.word	0x00000000
        /*0010*/ 	.short	0x0003
        /*0012*/ 	.short	0x0018
        /*0014*/ 	.byte	0x00, 0xf5, 0x21, 0x00


	//----- nvinfo : EIATTR_KPARAM_INFO
	.align		4
.L_15:
        /*0018*/ 	.byte	0x04, 0x17
        /*001a*/ 	.short	(.L_17 - .L_16)
.L_16:
        /*001c*/ 	.word	0x00000000
        /*0020*/ 	.short	0x0002
        /*0022*/ 	.short	0x0010
        /*0024*/ 	.byte	0x00, 0xf0, 0x11, 0x00


	//----- nvinfo : EIATTR_KPARAM_INFO
	.align		4
.L_17:
        /*0028*/ 	.byte	0x04, 0x17
        /*002a*/ 	.short	(.L_19 - .L_18)
.L_18:
        /*002c*/ 	.word	0x00000000
        /*0030*/ 	.short	0x0001
        /*0032*/ 	.short	0x0008
        /*0034*/ 	.byte	0x00, 0xf0, 0x21, 0x00


	//----- nvinfo : EIATTR_KPARAM_INFO
	.align		4
.L_19:
        /*0038*/ 	.byte	0x04, 0x17
        /*003a*/ 	.short	(.L_21 - .L_20)
.L_20:
        /*003c*/ 	.word	0x00000000
        /*0040*/ 	.short	0x0000
        /*0042*/ 	.short	0x0000
        /*0044*/ 	.byte	0x00, 0xf5, 0x21, 0x00


	//----- nvinfo : EIATTR_SPARSE_MMA_MASK
	.align		4
.L_21:
        /*0048*/ 	.byte	0x03, 0x50
        /*004a*/ 	.short	0x0000


	//----- nvinfo : EIATTR_MAXREG_COUNT
	.align		4
        /*004c*/ 	.byte	0x03, 0x1b
        /*004e*/ 	.short	0x00ff


	//----- nvinfo : EIATTR_MERCURY_ISA_VERSION
	.align		4
        /*0050*/ 	.byte	0x03, 0x5f
        /*0052*/ 	.short	0x0101


	//----- nvinfo : EIATTR_VRC_CTA_INIT_COUNT
	.align		4
        /*0054*/ 	.byte	0x02, 0x4a
	.zero		1
	.zero		1


	//----- nvinfo : EIATTR_EXIT_INSTR_OFFSETS
	.align		4
        /*0058*/ 	.byte	0x04, 0x1c
        /*005a*/ 	.short	(.L_23 - .L_22)


	//   ....[0]....
.L_22:
        /*005c*/ 	.word	0x000001d0


	//   ....[1]....
        /*0060*/ 	.word	0x00000200


	//----- nvinfo : EIATTR_CRS_STACK_SIZE
	.align		4
.L_23:
        /*0064*/ 	.byte	0x04, 0x1e
        /*0066*/ 	.short	(.L_25 - .L_24)
.L_24:
        /*0068*/ 	.word	0x00000000


	//----- nvinfo : EIATTR_CBANK_PARAM_SIZE
	.align		4
.L_25:
        /*006c*/ 	.byte	0x03, 0x19
        /*006e*/ 	.short	0x0020


	//----- nvinfo : EIATTR_PARAM_CBANK
	.align		4
        /*0070*/ 	.byte	0x04, 0x0a
        /*0072*/ 	.short	(.L_27 - .L_26)
	.align		4
.L_26:
        /*0074*/ 	.word	index@(.nv.constant0._Z11read_kernelIfEvPKT_mS0_PS0_)
        /*0078*/ 	.short	0x0380
        /*007a*/ 	.short	0x0020


	//----- nvinfo : EIATTR_SW_WAR
	.align		4
.L_27:
        /*007c*/ 	.byte	0x04, 0x36
        /*007e*/ 	.short	(.L_29 - .L_28)
.L_28:
        /*0080*/ 	.word	0x00000008
.L_29:


//--------------------- .nv.info._Z12write_kernelIfEvPT_mS0_ --------------------------
	.section	.nv.info._Z12write_kernelIfEvPT_mS0_,"",@"SHT_CUDA_INFO"
	.sectionflags	@""
	.align	4


	//----- nvinfo : EIATTR_CUDA_API_VERSION
	.align		4
        /*0000*/ 	.byte	0x04, 0x37
        /*0002*/ 	.short	(.L_31 - .L_30)
.L_30:
        /*0004*/ 	.word	0x00000082


	//----- nvinfo : EIATTR_KPARAM_INFO
	.align		4
.L_31:
        /*0008*/ 	.byte	0x04, 0x17
        /*000a*/ 	.short	(.L_33 - .L_32)
.L_32:
        /*000c*/ 	.word	0x00000000
        /*0010*/ 	.short	0x0002
        /*0012*/ 	.short	0x0010
        /*0014*/ 	.byte	0x00, 0xf0, 0x11, 0x00


	//----- nvinfo : EIATTR_KPARAM_INFO
	.align		4
.L_33:
        /*0018*/ 	.byte	0x04, 0x17
        /*001a*/ 	.short	(.L_35 - .L_34)
.L_34:
        /*001c*/ 	.word	0x00000000
        /*0020*/ 	.short	0x0001
        /*0022*/ 	.short	0x0008
        /*0024*/ 	.byte	0x00, 0xf0, 0x21, 0x00


	//----- nvinfo : EIATTR_KPARAM_INFO
	.align		4
.L_35:
        /*0028*/ 	.byte	0x04, 0x17
        /*002a*/ 	.short	(.L_37 - .L_36)
.L_36:
        /*002c*/ 	.word	0x00000000
        /*0030*/ 	.short	0x0000
        /*0032*/ 	.short	0x0000
        /*0034*/ 	.byte	0x00, 0xf5, 0x21, 0x00


	//----- nvinfo : EIATTR_SPARSE_MMA_MASK
	.align		4
.L_37:
        /*0038*/ 	.byte	0x03, 0x50
        /*003a*/ 	.short	0x0000


	//----- nvinfo : EIATTR_MAXREG_COUNT
	.align		4
        /*003c*/ 	.byte	0x03, 0x1b
        /*003e*/ 	.short	0x00ff


	//----- nvinfo : EIATTR_MERCURY_ISA_VERSION
	.align		4
        /*0040*/ 	.byte	0x03, 0x5f
        /*0042*/ 	.short	0x0101


	//----- nvinfo : EIATTR_VRC_CTA_INIT_COUNT
	.align		4
        /*0044*/ 	.byte	0x02, 0x4a
	.zero		1
	.zero		1


	//----- nvinfo : EIATTR_EXIT_INSTR_OFFSETS
	.align		4
        /*0048*/ 	.byte	0x04, 0x1c
        /*004a*/ 	.short	(.L_39 - .L_38)


	//   ....[0]....
.L_38:
        /*004c*/ 	.word	0x00000080


	//   ....[1]....
        /*0050*/ 	.word	0x00000180


	//----- nvinfo : EIATTR_CRS_STACK_SIZE
	.align		4
.L_39:
        /*0054*/ 	.byte	0x04, 0x1e
        /*0056*/ 	.short	(.L_41 - .L_40)
.L_40:
        /*0058*/ 	.word	0x00000000


	//----- nvinfo : EIATTR_CBANK_PARAM_SIZE
	.align		4
.L_41:
        /*005c*/ 	.byte	0x03, 0x19
        /*005e*/ 	.short	0x0014


	//----- nvinfo : EIATTR_PARAM_CBANK
	.align		4
        /*0060*/ 	.byte	0x04, 0x0a
        /*0062*/ 	.short	(.L_43 - .L_42)
	.align		4
.L_42:
        /*0064*/ 	.word	index@(.nv.constant0._Z12write_kernelIfEvPT_mS0_)
        /*0068*/ 	.short	0x0380
        /*006a*/ 	.short	0x0014


	//----- nvinfo : EIATTR_SW_WAR
	.align		4
.L_43:
        /*006c*/ 	.byte	0x04, 0x36
        /*006e*/ 	.short	(.L_45 - .L_44)
.L_44:
        /*0070*/ 	.word	0x00000008
.L_45:


//--------------------- .nv.callgraph             --------------------------
	.section	.nv.callgraph,"",@"SHT_CUDA_CALLGRAPH"
	.align	4
	.sectionentsize	8
	.align		4
        /*0000*/ 	.word	0x00000000
	.align		4
        /*0004*/ 	.word	0xffffffff
	.align		4
        /*0008*/ 	.word	0x00000000
	.align		4
        /*000c*/ 	.word	0xfffffffe
	.align		4
        /*0010*/ 	.word	0x00000000
	.align		4
        /*0014*/ 	.word	0xfffffffd
	.align		4
        /*0018*/ 	.word	0x00000000
	.align		4
        /*001c*/ 	.word	0xfffffffc


//--------------------- .text._Z11read_kernelIfEvPKT_mS0_PS0_ --------------------------
	.section	.text._Z11read_kernelIfEvPKT_mS0_PS0_,"ax",@progbits
	.align	128
        .global         _Z11read_kernelIfEvPKT_mS0_PS0_
        .type           _Z11read_kernelIfEvPKT_mS0_PS0_,@function
        .size           _Z11read_kernelIfEvPKT_mS0_PS0_,(.L_x_6 - _Z11read_kernelIfEvPKT_mS0_PS0_)
        .other          _Z11read_kernelIfEvPKT_mS0_PS0_,@"STO_CUDA_ENTRY STV_DEFAULT"
_Z11read_kernelIfEvPKT_mS0_PS0_:
.text._Z11read_kernelIfEvPKT_mS0_PS0_:
[----:B------:R-:W-:Y:S01]  /*0000*/  LDC R1, c[0x0][0x37c] ;  /* 0x0000df00ff017b82 */ /* 0x000fe20000000800 */
[----:B------:R-:W0:Y:S07]  /*0010*/  S2R R3, SR_TID.X ;  /* 0x0000000000037919 */ /* 0x000e2e0000002100 */
[----:B------:R-:W0:Y:S01]  /*0020*/  S2UR UR4, SR_CTAID.X ;  /* 0x00000000000479c3 */ /* 0x000e220000002500 */
[----:B------:R-:W1:Y:S01]  /*0030*/  LDCU.64 UR8, c[0x0][0x388] ;  /* 0x00007100ff0877ac */ /* 0x000e620008000a00 */
[----:B------:R-:W-:Y:S01]  /*0040*/  BSSY.RECONVERGENT B0, `(.L_x_0) ;  /* 0x0000016000007945 */ /* 0x000fe20003800200 */
[----:B------:R-:W-:Y:S01]  /*0050*/  IMAD.MOV.U32 R5, RZ, RZ, RZ ;  /* 0x000000ffff057224 */ /* 0x000fe200078e00ff */
[----:B------:R-:W2:Y:S04]  /*0060*/  LDCU.64 UR10, c[0x0][0x380] ;  /* 0x00007000ff0a77ac */ /* 0x000ea80008000a00 */
[----:B------:R-:W0:Y:S02]  /*0070*/  LDC R2, c[0x0][0x360] ;  /* 0x0000d800ff027b82 */ /* 0x000e240000000800 */
[----:B0-----:R-:W-:Y:S01]  /*0080*/  IMAD R0, R2, UR4, R3 ;  /* 0x0000000402007c24 */ /* 0x001fe2000f8e0203 */
[----:B------:R-:W0:Y:S04]  /*0090*/  LDCU.64 UR4, c[0x0][0x358] ;  /* 0x00006b00ff0477ac */ /* 0x000e280008000a00 */
[----:B-1----:R-:W-:-:S04]  /*00a0*/  ISETP.GE.U32.AND P0, PT, R0, UR8, PT ;  /* 0x0000000800007c0c */ /* 0x002fc8000bf06070 */
[----:B------:R-:W-:-:S13]  /*00b0*/  ISETP.GE.U32.AND.EX P0, PT, RZ, UR9, PT, P0 ;  /* 0x00000009ff007c0c */ /* 0x000fda000bf06100 */
[----:B0-2---:R-:W-:Y:S05]  /*00c0*/  @P0 BRA `(.L_x_1) ;  /* 0x0000000000340947 */ /* 0x005fea0003800000 */
[----:B------:R-:W0:Y:S01]  /*00d0*/  LDCU UR6, c[0x0][0x370] ;  /* 0x00006e00ff0677ac */ /* 0x000e220008000800 */
[----:B------:R-:W-:Y:S01]  /*00e0*/  IMAD.MOV.U32 R7, RZ, RZ, R0 ;  /* 0x000000ffff077224 */ /* 0x000fe200078e0000 */
[----:B------:R-:W-:Y:S01]  /*00f0*/  CS2R R4, SRZ ;  /* 0x0000000000047805 */ /* 0x000fe2000001ff00 */
[----:B0-----:R-:W-:-:S07]  /*0100*/  IMAD R0, R2, UR6, RZ ;  /* 0x0000000602007c24 */ /* 0x001fce000f8e02ff */
.L_x_2:
[----:B------:R-:W-:-:S04]  /*0110*/  LEA R2, P0, R7, UR10, 0x2 ;  /* 0x0000000a07027c11 */ /* 0x000fc8000f8010ff */
[----:B------:R-:W-:-:S05]  /*0120*/  LEA.HI.X R3, R7, UR11, R4, 0x2, P0 ;  /* 0x0000000b07037c11 */ /* 0x000fca00080f1404 */
[----:B------:R-:W2:Y:S01]  /*0130*/  LDG.E R2, desc[UR4][R2.64] ;  /* 0x0000000402027981 */ /* 0x000ea2000c1e1900 */
[----:B------:R-:W-:-:S05]  /*0140*/  IADD3 R7, P0, PT, R0, R7, RZ ;  /* 0x0000000700077210 */ /* 0x000fca0007f1e0ff */
[----:B------:R-:W-:Y:S01]  /*0150*/  IMAD.X R4, RZ, RZ, R4, P0 ;  /* 0x000000ffff047224 */ /* 0x000fe200000e0604 */
[----:B------:R-:W-:-:S04]  /*0160*/  ISETP.GE.U32.AND P0, PT, R7, UR8, PT ;  /* 0x0000000807007c0c */ /* 0x000fc8000bf06070 */
[----:B------:R-:W-:Y:S01]  /*0170*/  ISETP.GE.U32.AND.EX P0, PT, R4, UR9, PT, P0 ;  /* 0x0000000904007c0c */ /* 0x000fe2000bf06100 */
[----:B--2---:R-:W-:-:S12]  /*0180*/  FADD R5, R2, R5 ;  /* 0x0000000502057221 */ /* 0x004fd80000000000 */
[----:B------:R-:W-:Y:S05]  /*0190*/  @!P0 BRA `(.L_x_2) ;  /* 0xfffffffc00dc8947 */ /* 0x000fea000383ffff */
.L_x_1:
[----:B------:R-:W-:Y:S05]  /*01a0*/  BSYNC.RECONVERGENT B0 ;  /* 0x0000000000007941 */ /* 0x000fea0003800200 */
.L_x_0:
[----:B------:R-:W0:Y:S02]  /*01b0*/  LDCU UR6, c[0x0][0x390] ;  /* 0x00007200ff0677ac */ /* 0x000e240008000800 */
[----:B0-----:R-:W-:-:S13]  /*01c0*/  FSETP.NEU.AND P0, PT, R5, UR6, PT ;  /* 0x0000000605007c0b */ /* 0x001fda000bf0d000 */
[----:B------:R-:W-:Y:S05]  /*01d0*/  @P0 EXIT ;  /* 0x000000000000094d */ /* 0x000fea0003800000 */
[----:B------:R-:W0:Y:S02]  /*01e0*/  LDC.64 R2, c[0x0][0x398] ;  /* 0x0000e600ff027b82 */ /* 0x000e240000000a00 */
[----:B0-----:R-:W-:Y:S01]  /*01f0*/  STG.E desc[UR4][R2.64], R5 ;  /* 0x0000000502007986 */ /* 0x001fe2000c101904 */
[----:B------:R-:W-:Y:S05]  /*0200*/  EXIT ;  /* 0x000000000000794d */ /* 0x000fea0003800000 */
.L_x_3:
[----:B------:R-:W-:-:S00]  /*0210*/  BRA `(.L_x_3) ;  /* 0xfffffffc00fc7947 */ /* 0x000fc0000383ffff */
[----:B------:R-:W-:-:S00]  /*0220*/  NOP ;  /* 0x0000000000007918 */ /* 0x000fc00000000000 */
        /* <DEDUP_REMOVED lines=13> */
.L_x_6:


//--------------------- .text._Z12write_kernelIfEvPT_mS0_ --------------------------
	.section	.text._Z12write_kernelIfEvPT_mS0_,"ax",@progbits
	.align	128
        .global         _Z12write_kernelIfEvPT_mS0_
        .type           _Z12write_kernelIfEvPT_mS0_,@function
        .size           _Z12write_kernelIfEvPT_mS0_,(.L_x_7 - _Z12write_kernelIfEvPT_mS0_)
        .other          _Z12write_kernelIfEvPT_mS0_,@"STO_CUDA_ENTRY STV_DEFAULT"
_Z12write_kernelIfEvPT_mS0_:
.text._Z12write_kernelIfEvPT_mS0_:
[----:B------:R-:W-:Y:S01]  /*0000*/  LDC R1, c[0x0][0x37c] ;  /* 0x0000df00ff017b82 */ /* 0x000fe20000000800 */
[----:B------:R-:W0:Y:S07]  /*0010*/  S2R R3, SR_TID.X ;  /* 0x0000000000037919 */ /* 0x000e2e0000002100 */
[----:B------:R-:W0:Y:S01]  /*0020*/  S2UR UR4, SR_CTAID.X ;  /* 0x00000000000479c3 */ /* 0x000e220000002500 */
[----:B------:R-:W1:Y:S07]  /*0030*/  LDCU.64 UR8, c[0x0][0x388] ;  /* 0x00007100ff0877ac */ /* 0x000e6e0008000a00 */
[----:B------:R-:W0:Y:S02]  /*0040*/  LDC R2, c[0x0][0x360] ;  /* 0x0000d800ff027b82 */ /* 0x000e240000000800 */
[----:B0-----:R-:W-:-:S05]  /*0050*/  IMAD R0, R2, UR4, R3 ;  /* 0x0000000402007c24 */ /* 0x001fca000f8e0203 */
[----:B-1----:R-:W-:-:S04]  /*0060*/  ISETP.GE.U32.AND P0, PT, R0, UR8, PT ;  /* 0x0000000800007c0c */ /* 0x002fc8000bf06070 */
[----:B------:R-:W-:-:S13]  /*0070*/  ISETP.GE.U32.AND.EX P0, PT, RZ, UR9, PT, P0 ;  /* 0x00000009ff007c0c */ /* 0x000fda000bf06100 */
[----:B------:R-:W-:Y:S05]  /*0080*/  @P0 EXIT ;  /* 0x000000000000094d */ /* 0x000fea0003800000 */
[----:B------:R-:W0:Y:S01]  /*0090*/  LDC R7, c[0x0][0x390] ;  /* 0x0000e400ff077b82 */ /* 0x000e220000000800 */
[----:B------:R-:W1:Y:S01]  /*00a0*/  LDCU UR4, c[0x0][0x370] ;  /* 0x00006e00ff0477ac */ /* 0x000e620008000800 */
[----:B------:R-:W-:Y:S02]  /*00b0*/  IMAD.MOV.U32 R5, RZ, RZ, R0 ;  /* 0x000000ffff057224 */ /* 0x000fe400078e0000 */
[----:B------:R-:W-:Y:S01]  /*00c0*/  IMAD.MOV.U32 R4, RZ, RZ, RZ ;  /* 0x000000ffff047224 */ /* 0x000fe200078e00ff */
[----:B------:R-:W2:Y:S01]  /*00d0*/  LDCU.64 UR6, c[0x0][0x358] ;  /* 0x00006b00ff0677ac */ /* 0x000ea20008000a00 */
[----:B------:R-:W3:Y:S01]  /*00e0*/  LDCU.64 UR10, c[0x0][0x380] ;  /* 0x00007000ff0a77ac */ /* 0x000ee20008000a00 */
[----:B-1----:R-:W-:-:S07]  /*00f0*/  IMAD R0, R2, UR4, RZ ;  /* 0x0000000402007c24 */ /* 0x002fce000f8e02ff */
.L_x_4:
[----:B---3--:R-:W-:-:S04]  /*0100*/  LEA R2, P0, R5, UR10, 0x2 ;  /* 0x0000000a05027c11 */ /* 0x008fc8000f8010ff */
[----:B------:R-:W-:Y:S02]  /*0110*/  LEA.HI.X R3, R5, UR11, R4, 0x2, P0 ;  /* 0x0000000b05037c11 */ /* 0x000fe400080f1404 */
[----:B------:R-:W-:-:S03]  /*0120*/  IADD3 R5, P0, PT, R0, R5, RZ ;  /* 0x0000000500057210 */ /* 0x000fc60007f1e0ff */
[----:B0-2---:R1:W-:Y:S02]  /*0130*/  STG.E desc[UR6][R2.64], R7 ;  /* 0x0000000702007986 */ /* 0x0053e4000c101906 */
[----:B------:R-:W-:Y:S01]  /*0140*/  IMAD.X R4, RZ, RZ, R4, P0 ;  /* 0x000000ffff047224 */ /* 0x000fe200000e0604 */
[----:B------:R-:W-:-:S04]  /*0150*/  ISETP.GE.U32.AND P0, PT, R5, UR8, PT ;  /* 0x0000000805007c0c */ /* 0x000fc8000bf06070 */
[----:B------:R-:W-:-:S13]  /*0160*/  ISETP.GE.U32.AND.EX P0, PT, R4, UR9, PT, P0 ;  /* 0x0000000904007c0c */ /* 0x000fda000bf06100 */
[----:B-1----:R-:W-:Y:S05]  /*0170*/  @!P0 BRA `(.L_x_4) ;  /* 0xfffffffc00e08947 */ /* 0x002fea000383ffff */
[----:B------:R-:W-:Y:S05]  /*0180*/  EXIT ;  /* 0x000000000000794d */ /* 0x000fea0003800000 */
.L_x_5:
        /* <DEDUP_REMOVED lines=15> */
.L_x_7:


//--------------------- .nv.shared.reserved.0     --------------------------
	.section	.nv.shared.reserved.0,"aw",@nobits
	.weak		__nv_reservedSMEM_offset_0_alias
	.size		__nv_reservedSMEM_offset_0_alias, 0, 64
	.other		__nv_reservedSMEM_offset_0_alias,@"STO_CUDA_RESERVED_SHARED STV_DEFAULT"
__nv_reservedSMEM_offset_0_alias:
	.zero		0
	.zero		64


//--------------------- .nv.constant0._Z11read_kernelIfEvPKT_mS0_PS0_ --------------------------
	.section	.nv.constant0._Z11read_kernelIfEvPKT_mS0_PS0_,"a",@progbits
	.sectionflags	@""
	.align	4
.nv.constant0._Z11read_kernelIfEvPKT_mS0_PS0_:
	.zero		928


//--------------------- .nv.constant0._Z12write_kernelIfEvPT_mS0_ --------------------------
	.section	.nv.constant0._Z12write_kernelIfEvPT_mS0_,"a",@progbits
	.sectionflags	@""
	.align	4
.nv.constant0._Z12write_kernelIfEvPT_mS0_:
	.zero		916


//--------------------- SYMBOLS --------------------------

	.type		.nv.reservedSmem.offset0,@object
	.size		.nv.reservedSmem.offset0,0x4
